//
// Generated by NVIDIA NVVM Compiler
//
// Compiler Build ID: CL-36424714
// Cuda compilation tools, release 13.0, V13.0.88
// Based on NVVM 20.0.0
//

.version 9.0
.target sm_100
.address_size 64

	// .globl	_Z7kernelAPiS_S_

.visible .entry _Z7kernelAPiS_S_(
	.param .u64 .ptr .align 1 _Z7kernelAPiS_S__param_0,
	.param .u64 .ptr .align 1 _Z7kernelAPiS_S__param_1,
	.param .u64 .ptr .align 1 _Z7kernelAPiS_S__param_2
)
{
	.reg .pred 	%p<2>;
	.reg .b32 	%r<11>;
	.reg .b64 	%rd<11>;

	ld.param.u64 	%rd1, [_Z7kernelAPiS_S__param_0];
	ld.param.u64 	%rd2, [_Z7kernelAPiS_S__param_1];
	ld.param.u64 	%rd3, [_Z7kernelAPiS_S__param_2];
	mov.u32 	%r2, %ctaid.x;
	mov.u32 	%r3, %ntid.x;
	mov.u32 	%r4, %tid.x;
	mad.lo.s32 	%r1, %r2, %r3, %r4;
	setp.gt.s32 	%p1, %r1, 1048575;
	@%p1 bra 	$L__BB0_2;
	cvta.to.global.u64 	%rd4, %rd1;
	cvta.to.global.u64 	%rd5, %rd2;
	cvta.to.global.u64 	%rd6, %rd3;
	mul.wide.s32 	%rd7, %r1, 4;
	add.s64 	%rd8, %rd4, %rd7;
	ld.global.u32 	%r5, [%rd8];
	add.s64 	%rd9, %rd5, %rd7;
	ld.global.u32 	%r6, [%rd9];
	add.s32 	%r7, %r6, %r5;
	shr.u32 	%r8, %r7, 31;
	add.s32 	%r9, %r7, %r8;
	shr.s32 	%r10, %r9, 1;
	add.s64 	%rd10, %rd6, %rd7;
	st.global.u32 	[%rd10], %r10;
$L__BB0_2:
	ret;

}
	// .globl	_Z7kernelBPi
.visible .entry _Z7kernelBPi(
	.param .u64 .ptr .align 1 _Z7kernelBPi_param_0
)
{
	.reg .pred 	%p<2>;
	.reg .b32 	%r<7>;
	.reg .b64 	%rd<5>;

	ld.param.u64 	%rd1, [_Z7kernelBPi_param_0];
	mov.u32 	%r2, %ctaid.x;
	mov.u32 	%r3, %ntid.x;
	mov.u32 	%r4, %tid.x;
	mad.lo.s32 	%r1, %r2, %r3, %r4;
	setp.gt.s32 	%p1, %r1, 1048575;
	@%p1 bra 	$L__BB1_2;
	cvta.to.global.u64 	%rd2, %rd1;
	mul.wide.s32 	%rd3, %r1, 4;
	add.s64 	%rd4, %rd2, %rd3;
	ld.global.u32 	%r5, [%rd4];
	add.s32 	%r6, %r5, 1;
	st.global.u32 	[%rd4], %r6;
$L__BB1_2:
	ret;

}


// ===== COMPILED SASS (sm_100) =====

	.target	sm_100

	.elftype	@"ET_EXEC"


//--------------------- .note.nv.tkinfo           --------------------------
	.section	.note.nv.tkinfo,"",@"SHT_NOTE"
	.sectionflags	@"SHF_NOTE_NV_TKINFO"
	.tkinfo
        /*0018*/ 	.word	0x00000002
        /*0030*/ 	.string	""
        /*0030*/ 	.string	"ptxas"
        /*0030*/ 	.string	"Cuda compilation tools, release 13.0, V13.0.88"
        /*0030*/ 	.string	"Build cuda_13.0.r13.0/compiler.36424714_0"
        /*0030*/ 	.string	"-arch sm_100 -m 64 "



//--------------------- .note.nv.cuinfo           --------------------------
	.section	.note.nv.cuinfo,"",@"SHT_NOTE"
	.sectionflags	@"SHF_NOTE_NV_CUINFO"
        /*0018*/ 	.short	0x0002
        /*001a*/ 	.short	0x0064
        /*001c*/ 	.short	0x0082
	.zero		2


//--------------------- .nv.info                  --------------------------
	.section	.nv.info,"",@"SHT_CUDA_INFO"
	.align	4


	//----- nvinfo : EIATTR_REGCOUNT
	.align		4
        /*0000*/ 	.byte	0x04, 0x2f
        /*0002*/ 	.short	(.L_1 - .L_0)
	.align		4
.L_0:
        /*0004*/ 	.word	index@(_Z7kernelAPiS_S_)
        /*0008*/ 	.word	0x0000000c


	//----- nvinfo : EIATTR_FRAME_SIZE
	.align		4
.L_1:
        /*000c*/ 	.byte	0x04, 0x11
        /*000e*/ 	.short	(.L_3 - .L_2)
	.align		4
.L_2:
        /*0010*/ 	.word	index@(_Z7kernelAPiS_S_)
        /*0014*/ 	.word	0x00000000


	//----- nvinfo : EIATTR_REGCOUNT
	.align		4
.L_3:
        /*0018*/ 	.byte	0x04, 0x2f
        /*001a*/ 	.short	(.L_5 - .L_4)
	.align		4
.L_4:
        /*001c*/ 	.word	index@(_Z7kernelBPi)
        /*0020*/ 	.word	0x00000008


	//----- nvinfo : EIATTR_FRAME_SIZE
	.align		4
.L_5:
        /*0024*/ 	.byte	0x04, 0x11
        /*0026*/ 	.short	(.L_7 - .L_6)
	.align		4
.L_6:
        /*0028*/ 	.word	index@(_Z7kernelBPi)
        /*002c*/ 	.word	0x00000000


	//----- nvinfo : EIATTR_MIN_STACK_SIZE
	.align		4
.L_7:
        /*0030*/ 	.byte	0x04, 0x12
        /*0032*/ 	.short	(.L_9 - .L_8)
	.align		4
.L_8:
        /*0034*/ 	.word	index@(_Z7kernelBPi)
        /*0038*/ 	.word	0x00000000


	//----- nvinfo : EIATTR_MIN_STACK_SIZE
	.align		4
.L_9:
        /*003c*/ 	.byte	0x04, 0x12
        /*003e*/ 	.short	(.L_11 - .L_10)
	.align		4
.L_10:
        /*0040*/ 	.word	index@(_Z7kernelAPiS_S_)
        /*0044*/ 	.word	0x00000000
.L_11:


//--------------------- .nv.compat                --------------------------
	.section	.nv.compat,"",@"SHT_CUDA_COMPAT_INFO"
	.align	4
        /*0000*/ 	.byte	0x02, 0x09, 0x00, 0x00, 0x02, 0x02, 0x01, 0x00, 0x02, 0x05, 0x05, 0x00, 0x03, 0x07, 0x01, 0x01
        /*0010*/ 	.byte	0x02, 0x03, 0x00, 0x00, 0x02, 0x06, 0x01, 0x00, 0x04, 0x0b, 0x08, 0x00, 0x09, 0x00, 0x00, 0x00
        /*0020*/ 	.byte	0x00, 0x00, 0x00, 0x00


//--------------------- .nv.info._Z7kernelBPi     --------------------------
	.section	.nv.info._Z7kernelBPi,"",@"SHT_CUDA_INFO"
	.sectionflags	@""
	.align	4


	//----- nvinfo : EIATTR_CUDA_API_VERSION
	.align		4
        /*0000*/ 	.byte	0x04, 0x37
        /*0002*/ 	.short	(.L_13 - .L_12)
.L_12:
        /*0004*/ 	.word	0x00000082


	//----- nvinfo : EIATTR_KPARAM_INFO
	.align		4
.L_13:
        /*0008*/ 	.byte	0x04, 0x17
        /*000a*/ 	.short	(.L_15 - .L_14)
.L_14:
        /*000c*/ 	.word	0x00000000
        /*0010*/ 	.short	0x0000
        /*0012*/ 	.short	0x0000
        /*0014*/ 	.byte	0x00, 0xf5, 0x21, 0x00


	//----- nvinfo : EIATTR_SPARSE_MMA_MASK
	.align		4
.L_15:
        /*0018*/ 	.byte	0x03, 0x50
        /*001a*/ 	.short	0x0000


	//----- nvinfo : EIATTR_MAXREG_COUNT
	.align		4
        /*001c*/ 	.byte	0x03, 0x1b
        /*001e*/ 	.short	0x00ff


	//----- nvinfo : EIATTR_MERCURY_ISA_VERSION
	.align		4
        /*0020*/ 	.byte	0x03, 0x5f
        /*0022*/ 	.short	0x0101


	//----- nvinfo : EIATTR_VRC_CTA_INIT_COUNT
	.align		4
        /*0024*/ 	.byte	0x02, 0x4a
	.zero		1
	.zero		1


	//----- nvinfo : EIATTR_EXIT_INSTR_OFFSETS
	.align		4
        /*0028*/ 	.byte	0x04, 0x1c
        /*002a*/ 	.short	(.L_17 - .L_16)


	//   ....[0]....
.L_16:
        /*002c*/ 	.word	0x00000060


	//   ....[1]....
        /*0030*/ 	.word	0x000000d0


	//----- nvinfo : EIATTR_CBANK_PARAM_SIZE
	.align		4
.L_17:
        /*0034*/ 	.byte	0x03, 0x19
        /*0036*/ 	.short	0x0008


	//----- nvinfo : EIATTR_PARAM_CBANK
	.align		4
        /*0038*/ 	.byte	0x04, 0x0a
        /*003a*/ 	.short	(.L_19 - .L_18)
	.align		4
.L_18:
        /*003c*/ 	.word	index@(.nv.constant0._Z7kernelBPi)
        /*0040*/ 	.short	0x0380
        /*0042*/ 	.short	0x0008


	//----- nvinfo : EIATTR_SW_WAR
	.align		4
.L_19:
        /*0044*/ 	.byte	0x04, 0x36
        /*0046*/ 	.short	(.L_21 - .L_20)
.L_20:
        /*0048*/ 	.word	0x00000008
.L_21:


//--------------------- .nv.info._Z7kernelAPiS_S_ --------------------------
	.section	.nv.info._Z7kernelAPiS_S_,"",@"SHT_CUDA_INFO"
	.sectionflags	@""
	.align	4


	//----- nvinfo : EIATTR_CUDA_API_VERSION
	.align		4
        /*0000*/ 	.byte	0x04, 0x37
        /*0002*/ 	.short	(.L_23 - .L_22)
.L_22:
        /*0004*/ 	.word	0x00000082


	//----- nvinfo : EIATTR_KPARAM_INFO
	.align		4
.L_23:
        /*0008*/ 	.byte	0x04, 0x17
        /*000a*/ 	.short	(.L_25 - .L_24)
.L_24:
        /*000c*/ 	.word	0x00000000
        /*0010*/ 	.short	0x0002
        /*0012*/ 	.short	0x0010
        /*0014*/ 	.byte	0x00, 0xf5, 0x21, 0x00


	//----- nvinfo : EIATTR_KPARAM_INFO
	.align		4
.L_25:
        /*0018*/ 	.byte	0x04, 0x17
        /*001a*/ 	.short	(.L_27 - .L_26)
.L_26:
        /*001c*/ 	.word	0x00000000
        /*0020*/ 	.short	0x0001
        /*0022*/ 	.short	0x0008
        /*0024*/ 	.byte	0x00, 0xf5, 0x21, 0x00


	//----- nvinfo : EIATTR_KPARAM_INFO
	.align		4
.L_27:
        /*0028*/ 	.byte	0x04, 0x17
        /*002a*/ 	.short	(.L_29 - .L_28)
.L_28:
        /*002c*/ 	.word	0x00000000
        /*0030*/ 	.short	0x0000
        /*0032*/ 	.short	0x0000
        /*0034*/ 	.byte	0x00, 0xf5, 0x21, 0x00


	//----- nvinfo : EIATTR_SPARSE_MMA_MASK
	.align		4
.L_29:
        /*0038*/ 	.byte	0x03, 0x50
        /*003a*/ 	.short	0x0000


	//----- nvinfo : EIATTR_MAXREG_COUNT
	.align		4
        /*003c*/ 	.byte	0x03, 0x1b
        /*003e*/ 	.short	0x00ff


	//----- nvinfo : EIATTR_MERCURY_ISA_VERSION
	.align		4
        /*0040*/ 	.byte	0x03, 0x5f
        /*0042*/ 	.short	0x0101


	//----- nvinfo : EIATTR_VRC_CTA_INIT_COUNT
	.align		4
        /*0044*/ 	.byte	0x02, 0x4a
	.zero		1
	.zero		1


	//----- nvinfo : EIATTR_EXIT_INSTR_OFFSETS
	.align		4
        /*0048*/ 	.byte	0x04, 0x1c
        /*004a*/ 	.short	(.L_31 - .L_30)


	//   ....[0]....
.L_30:
        /*004c*/ 	.word	0x00000060


	//   ....[1]....
        /*0050*/ 	.word	0x00000140


	//----- nvinfo : EIATTR_CBANK_PARAM_SIZE
	.align		4
.L_31:
        /*0054*/ 	.byte	0x03, 0x19
        /*0056*/ 	.short	0x0018


	//----- nvinfo : EIATTR_PARAM_CBANK
	.align		4
        /*0058*/ 	.byte	0x04, 0x0a
        /*005a*/ 	.short	(.L_33 - .L_32)
	.align		4
.L_32:
        /*005c*/ 	.word	index@(.nv.constant0._Z7kernelAPiS_S_)
        /*0060*/ 	.short	0x0380
        /*0062*/ 	.short	0x0018


	//----- nvinfo : EIATTR_SW_WAR
	.align		4
.L_33:
        /*0064*/ 	.byte	0x04, 0x36
        /*0066*/ 	.short	(.L_35 - .L_34)
.L_34:
        /*0068*/ 	.word	0x00000008
.L_35:


//--------------------- .nv.callgraph             --------------------------
	.section	.nv.callgraph,"",@"SHT_CUDA_CALLGRAPH"
	.align	4
	.sectionentsize	8
	.align		4
        /*0000*/ 	.word	0x00000000
	.align		4
        /*0004*/ 	.word	0xffffffff
	.align		4
        /*0008*/ 	.word	0x00000000
	.align		4
        /*000c*/ 	.word	0xfffffffe
	.align		4
        /*0010*/ 	.word	0x00000000
	.align		4
        /*0014*/ 	.word	0xfffffffd
	.align		4
        /*0018*/ 	.word	0x00000000
	.align		4
        /*001c*/ 	.word	0xfffffffc


//--------------------- .text._Z7kernelBPi        --------------------------
	.section	.text._Z7kernelBPi,"ax",@progbits
	.align	128
        .global         _Z7kernelBPi
        .type           _Z7kernelBPi,@function
        .size           _Z7kernelBPi,(.L_x_2 - _Z7kernelBPi)
        .other          _Z7kernelBPi,@"STO_CUDA_ENTRY STV_DEFAULT"
_Z7kernelBPi:
.text._Z7kernelBPi:
[----:B------:R-:W-:Y:S01]  /*0000*/  LDC R1, c[0x0][0x37c] ;  /* 0x0000df00ff017b82 */ /* 0x000fe20000000800 */
[----:B------:R-:W0:Y:S07]  /*0010*/  S2R R0, SR_TID.X ;  /* 0x0000000000007919 */ /* 0x000e2e0000002100 */
[----:B------:R-:W0:Y:S08]  /*0020*/  S2UR UR4, SR_CTAID.X ;  /* 0x00000000000479c3 */ /* 0x000e300000002500 */
[----:B------:R-:W0:Y:S02]  /*0030*/  LDC R5, c[0x0][0x360] ;  /* 0x0000d800ff057b82 */ /* 0x000e240000000800 */
[----:B0-----:R-:W-:-:S05]  /*0040*/  IMAD R5, R5, UR4, R0 ;  /* 0x0000000405057c24 */ /* 0x001fca000f8e0200 */
[----:B------:R-:W-:-:S13]  /*0050*/  ISETP.GT.AND P0, PT, R5, 0xfffff, PT ;  /* 0x000fffff0500780c */ /* 0x000fda0003f04270 */
[----:B------:R-:W-:Y:S05]  /*0060*/  @P0 EXIT ;  /* 0x000000000000094d */ /* 0x000fea0003800000 */
[----:B------:R-:W0:Y:S01]  /*0070*/  LDC.64 R2, c[0x0][0x380] ;  /* 0x0000e000ff027b82 */ /* 0x000e220000000a00 */
[----:B------:R-:W1:Y:S01]  /*0080*/  LDCU.64 UR4, c[0x0][0x358] ;  /* 0x00006b00ff0477ac */ /* 0x000e620008000a00 */
[----:B0-----:R-:W-:-:S05]  /*0090*/  IMAD.WIDE R2, R5, 0x4, R2 ;  /* 0x0000000405027825 */ /* 0x001fca00078e0202 */
[----:B-1----:R-:W2:Y:S02]  /*00a0*/  LDG.E R0, desc[UR4][R2.64] ;  /* 0x0000000402007981 */ /* 0x002ea4000c1e1900 */
[----:B--2---:R-:W-:-:S05]  /*00b0*/  IADD3 R5, PT, PT, R0, 0x1, RZ ;  /* 0x0000000100057810 */ /* 0x004fca0007ffe0ff */
[----:B------:R-:W-:Y:S01]  /*00c0*/  STG.E desc[UR4][R2.64], R5 ;  /* 0x0000000502007986 */ /* 0x000fe2000c101904 */
[----:B------:R-:W-:Y:S05]  /*00d0*/  EXIT ;  /* 0x000000000000794d */ /* 0x000fea0003800000 */
.L_x_0:
[----:B------:R-:W-:-:S00]  /*00e0*/  BRA `(.L_x_0) ;  /* 0xfffffffc00fc7947 */ /* 0x000fc0000383ffff */
[----:B------:R-:W-:-:S00]  /*00f0*/  NOP ;  /* 0x0000000000007918 */ /* 0x000fc00000000000 */
        /* <DEDUP_REMOVED lines=8> */
.L_x_2:


//--------------------- .text._Z7kernelAPiS_S_    --------------------------
	.section	.text._Z7kernelAPiS_S_,"ax",@progbits
	.align	128
        .global         _Z7kernelAPiS_S_
        .type           _Z7kernelAPiS_S_,@function
        .size           _Z7kernelAPiS_S_,(.L_x_3 - _Z7kernelAPiS_S_)
        .other          _Z7kernelAPiS_S_,@"STO_CUDA_ENTRY STV_DEFAULT"
_Z7kernelAPiS_S_:
.text._Z7kernelAPiS_S_:
        /* <DEDUP_REMOVED lines=8> */
[----:B------:R-:W1:Y:S07]  /*0080*/  LDCU.64 UR4, c[0x0][0x358] ;  /* 0x00006b00ff0477ac */ /* 0x000e6e0008000a00 */
[----:B------:R-:W2:Y:S08]  /*0090*/  LDC.64 R4, c[0x0][0x388] ;  /* 0x0000e200ff047b82 */ /* 0x000eb00000000a00 */
[----:B------:R-:W3:Y:S01]  /*00a0*/  LDC.64 R6, c[0x0][0x390] ;  /* 0x0000e400ff067b82 */ /* 0x000ee20000000a00 */
[----:B0-----:R-:W-:-:S06]  /*00b0*/  IMAD.WIDE R2, R9, 0x4, R2 ;  /* 0x0000000409027825 */ /* 0x001fcc00078e0202 */
[----:B-1----:R-:W4:Y:S01]  /*00c0*/  LDG.E R2, desc[UR4][R2.64] ;  /* 0x0000000402027981 */ /* 0x002f22000c1e1900 */
[----:B--2---:R-:W-:-:S06]  /*00d0*/  IMAD.WIDE R4, R9, 0x4, R4 ;  /* 0x0000000409047825 */ /* 0x004fcc00078e0204 */
[----:B------:R-:W4:Y:S01]  /*00e0*/  LDG.E R5, desc[UR4][R4.64] ;  /* 0x0000000404057981 */ /* 0x000f22000c1e1900 */
[----:B---3--:R-:W-:Y:S01]  /*00f0*/  IMAD.WIDE R6, R9, 0x4, R6 ;  /* 0x0000000409067825 */ /* 0x008fe200078e0206 */
[----:B----4-:R-:W-:-:S04]  /*0100*/  IADD3 R0, PT, PT, R2, R5, RZ ;  /* 0x0000000502007210 */ /* 0x010fc80007ffe0ff */
[----:B------:R-:W-:-:S04]  /*0110*/  LEA.HI R0, R0, R0, RZ, 0x1 ;  /* 0x0000000000007211 */ /* 0x000fc800078f08ff */
[----:B------:R-:W-:-:S05]  /*0120*/  SHF.R.S32.HI R9, RZ, 0x1, R0 ;  /* 0x00000001ff097819 */ /* 0x000fca0000011400 */
[----:B------:R-:W-:Y:S01]  /*0130*/  STG.E desc[UR4][R6.64], R9 ;  /* 0x0000000906007986 */ /* 0x000fe2000c101904 */
[----:B------:R-:W-:Y:S05]  /*0140*/  EXIT ;  /* 0x000000000000794d */ /* 0x000fea0003800000 */
.L_x_1:
        /* <DEDUP_REMOVED lines=11> */
.L_x_3:


//--------------------- .nv.shared.reserved.0     --------------------------
	.section	.nv.shared.reserved.0,"aw",@nobits
	.weak		__nv_reservedSMEM_offset_0_alias
	.size		__nv_reservedSMEM_offset_0_alias, 0, 64
	.other		__nv_reservedSMEM_offset_0_alias,@"STO_CUDA_RESERVED_SHARED STV_DEFAULT"
__nv_reservedSMEM_offset_0_alias:
	.zero		0
	.zero		64


//--------------------- .nv.constant0._Z7kernelBPi --------------------------
	.section	.nv.constant0._Z7kernelBPi,"a",@progbits
	.sectionflags	@""
	.align	4
.nv.constant0._Z7kernelBPi:
	.zero		904


//--------------------- .nv.constant0._Z7kernelAPiS_S_ --------------------------
	.section	.nv.constant0._Z7kernelAPiS_S_,"a",@progbits
	.sectionflags	@""
	.align	4
.nv.constant0._Z7kernelAPiS_S_:
	.zero		920


//--------------------- SYMBOLS --------------------------

	.type		.nv.reservedSmem.offset0,@object
	.size		.nv.reservedSmem.offset0,0x4
